//
// Generated by NVIDIA NVVM Compiler
//
// Compiler Build ID: CL-36424714
// Cuda compilation tools, release 13.0, V13.0.88
// Based on NVVM 20.0.0
//

.version 9.0
.target sm_100
.address_size 64

	// .globl	_Z2K1v
.extern .func  (.param .b32 func_retval0) vprintf
(
	.param .b64 vprintf_param_0,
	.param .b64 vprintf_param_1
)
;
.global .align 1 .b8 $str[8] = {75, 49, 58, 32, 37, 100, 10};
.global .align 1 .b8 $str$1[8] = {75, 50, 58, 32, 37, 100, 10};
.global .align 1 .b8 $str$2[5] = {9, 75, 51, 10};

.visible .entry _Z2K1v()
{
	.local .align 8 .b8 	__local_depot0[8];
	.reg .b64 	%SP;
	.reg .b64 	%SPL;
	.reg .b32 	%r<4>;
	.reg .b64 	%rd<5>;

	mov.u64 	%SPL, __local_depot0;
	cvta.local.u64 	%SP, %SPL;
	mov.u32 	%r1, %tid.x;
	add.u64 	%rd1, %SP, 0;
	add.u64 	%rd2, %SPL, 0;
	st.local.u32 	[%rd2], %r1;
	mov.u64 	%rd3, $str;
	cvta.global.u64 	%rd4, %rd3;
	{ // callseq 0, 0
	.param .b64 param0;
	st.param.b64 	[param0], %rd4;
	.param .b64 param1;
	st.param.b64 	[param1], %rd1;
	.param .b32 retval0;
	call.uni (retval0), 
	vprintf, 
	(
	param0, 
	param1
	);
	ld.param.b32 	%r2, [retval0];
	} // callseq 0
	ret;

}
	// .globl	_Z2K2v
.visible .entry _Z2K2v()
{
	.local .align 8 .b8 	__local_depot1[8];
	.reg .b64 	%SP;
	.reg .b64 	%SPL;
	.reg .b32 	%r<4>;
	.reg .b64 	%rd<5>;

	mov.u64 	%SPL, __local_depot1;
	cvta.local.u64 	%SP, %SPL;
	mov.u32 	%r1, %tid.x;
	add.u64 	%rd1, %SP, 0;
	add.u64 	%rd2, %SPL, 0;
	bar.sync 	0;
	st.local.u32 	[%rd2], %r1;
	mov.u64 	%rd3, $str$1;
	cvta.global.u64 	%rd4, %rd3;
	{ // callseq 1, 0
	.param .b64 param0;
	st.param.b64 	[param0], %rd4;
	.param .b64 param1;
	st.param.b64 	[param1], %rd1;
	.param .b32 retval0;
	call.uni (retval0), 
	vprintf, 
	(
	param0, 
	param1
	);
	ld.param.b32 	%r2, [retval0];
	} // callseq 1
	ret;

}
	// .globl	_Z2K3v
.visible .entry _Z2K3v()
{
	.reg .b32 	%r<3>;
	.reg .b64 	%rd<3>;

	mov.u64 	%rd1, $str$2;
	cvta.global.u64 	%rd2, %rd1;
	{ // callseq 2, 0
	.param .b64 param0;
	st.param.b64 	[param0], %rd2;
	.param .b64 param1;
	st.param.b64 	[param1], 0;
	.param .b32 retval0;
	call.uni (retval0), 
	vprintf, 
	(
	param0, 
	param1
	);
	ld.param.b32 	%r1, [retval0];
	} // callseq 2
	ret;

}


// ===== COMPILED SASS (sm_100) =====

	.target	sm_100

	.elftype	@"ET_EXEC"


//--------------------- .note.nv.tkinfo           --------------------------
	.section	.note.nv.tkinfo,"",@"SHT_NOTE"
	.sectionflags	@"SHF_NOTE_NV_TKINFO"
	.tkinfo
        /*0018*/ 	.word	0x00000002
        /*0030*/ 	.string	""
        /*0030*/ 	.string	"ptxas"
        /*0030*/ 	.string	"Cuda compilation tools, release 13.0, V13.0.88"
        /*0030*/ 	.string	"Build cuda_13.0.r13.0/compiler.36424714_0"
        /*0030*/ 	.string	"-arch sm_100 -m 64 "



//--------------------- .note.nv.cuinfo           --------------------------
	.section	.note.nv.cuinfo,"",@"SHT_NOTE"
	.sectionflags	@"SHF_NOTE_NV_CUINFO"
        /*0018*/ 	.short	0x0002
        /*001a*/ 	.short	0x0064
        /*001c*/ 	.short	0x0082
	.zero		2


//--------------------- .nv.info                  --------------------------
	.section	.nv.info,"",@"SHT_CUDA_INFO"
	.align	4


	//----- nvinfo : EIATTR_REGCOUNT
	.align		4
        /*0000*/ 	.byte	0x04, 0x2f
        /*0002*/ 	.short	(.L_4 - .L_3)
	.align		4
.L_3:
        /*0004*/ 	.word	index@(_Z2K1v)
        /*0008*/ 	.word	0x00000018


	//----- nvinfo : EIATTR_FRAME_SIZE
	.align		4
.L_4:
        /*000c*/ 	.byte	0x04, 0x11
        /*000e*/ 	.short	(.L_6 - .L_5)
	.align		4
.L_5:
        /*0010*/ 	.word	index@(_Z2K1v)
        /*0014*/ 	.word	0x00000008


	//----- nvinfo : EIATTR_REGCOUNT
	.align		4
.L_6:
        /*0018*/ 	.byte	0x04, 0x2f
        /*001a*/ 	.short	(.L_8 - .L_7)
	.align		4
.L_7:
        /*001c*/ 	.word	index@(_Z2K2v)
        /*0020*/ 	.word	0x00000018


	//----- nvinfo : EIATTR_FRAME_SIZE
	.align		4
.L_8:
        /*0024*/ 	.byte	0x04, 0x11
        /*0026*/ 	.short	(.L_10 - .L_9)
	.align		4
.L_9:
        /*0028*/ 	.word	index@(_Z2K2v)
        /*002c*/ 	.word	0x00000008


	//----- nvinfo : EIATTR_REGCOUNT
	.align		4
.L_10:
        /*0030*/ 	.byte	0x04, 0x2f
        /*0032*/ 	.short	(.L_12 - .L_11)
	.align		4
.L_11:
        /*0034*/ 	.word	index@(_Z2K3v)
        /*0038*/ 	.word	0x00000018


	//----- nvinfo : EIATTR_FRAME_SIZE
	.align		4
.L_12:
        /*003c*/ 	.byte	0x04, 0x11
        /*003e*/ 	.short	(.L_14 - .L_13)
	.align		4
.L_13:
        /*0040*/ 	.word	index@(_Z2K3v)
        /*0044*/ 	.word	0x00000000


	//----- nvinfo : EIATTR_MIN_STACK_SIZE
	.align		4
.L_14:
        /*0048*/ 	.byte	0x04, 0x12
        /*004a*/ 	.short	(.L_16 - .L_15)
	.align		4
.L_15:
        /*004c*/ 	.word	index@(_Z2K3v)
        /*0050*/ 	.word	0x00000000


	//----- nvinfo : EIATTR_MIN_STACK_SIZE
	.align		4
.L_16:
        /*0054*/ 	.byte	0x04, 0x12
        /*0056*/ 	.short	(.L_18 - .L_17)
	.align		4
.L_17:
        /*0058*/ 	.word	index@(_Z2K2v)
        /*005c*/ 	.word	0x00000008


	//----- nvinfo : EIATTR_MIN_STACK_SIZE
	.align		4
.L_18:
        /*0060*/ 	.byte	0x04, 0x12
        /*0062*/ 	.short	(.L_20 - .L_19)
	.align		4
.L_19:
        /*0064*/ 	.word	index@(_Z2K1v)
        /*0068*/ 	.word	0x00000008
.L_20:


//--------------------- .nv.compat                --------------------------
	.section	.nv.compat,"",@"SHT_CUDA_COMPAT_INFO"
	.align	4
        /*0000*/ 	.byte	0x02, 0x09, 0x00, 0x00, 0x02, 0x02, 0x01, 0x00, 0x02, 0x05, 0x05, 0x00, 0x03, 0x07, 0x01, 0x01
        /*0010*/ 	.byte	0x02, 0x03, 0x00, 0x00, 0x02, 0x06, 0x01, 0x00, 0x04, 0x0b, 0x08, 0x00, 0x09, 0x00, 0x00, 0x00
        /*0020*/ 	.byte	0x00, 0x00, 0x00, 0x00


//--------------------- .nv.info._Z2K3v           --------------------------
	.section	.nv.info._Z2K3v,"",@"SHT_CUDA_INFO"
	.sectionflags	@""
	.align	4


	//----- nvinfo : EIATTR_CUDA_API_VERSION
	.align		4
        /*0000*/ 	.byte	0x04, 0x37
        /*0002*/ 	.short	(.L_22 - .L_21)
.L_21:
        /*0004*/ 	.word	0x00000082


	//----- nvinfo : EIATTR_SPARSE_MMA_MASK
	.align		4
.L_22:
        /*0008*/ 	.byte	0x03, 0x50
        /*000a*/ 	.short	0x0000


	//----- nvinfo : EIATTR_MAXREG_COUNT
	.align		4
        /*000c*/ 	.byte	0x03, 0x1b
        /*000e*/ 	.short	0x00ff


	//----- nvinfo : EIATTR_EXTERNS
	.align		4
        /*0010*/ 	.byte	0x04, 0x0f
        /*0012*/ 	.short	(.L_24 - .L_23)


	//   ....[0]....
	.align		4
.L_23:
        /*0014*/ 	.word	index@(vprintf)


	//----- nvinfo : EIATTR_MERCURY_ISA_VERSION
	.align		4
.L_24:
        /*0018*/ 	.byte	0x03, 0x5f
        /*001a*/ 	.short	0x0101


	//----- nvinfo : EIATTR_VRC_CTA_INIT_COUNT
	.align		4
        /*001c*/ 	.byte	0x02, 0x4a
	.zero		1
	.zero		1


	//----- nvinfo : EIATTR_SYSCALL_OFFSETS
	.align		4
        /*0020*/ 	.byte	0x04, 0x46
        /*0022*/ 	.short	(.L_26 - .L_25)


	//   ....[0]....
.L_25:
        /*0024*/ 	.word	0x00000080


	//----- nvinfo : EIATTR_EXIT_INSTR_OFFSETS
	.align		4
.L_26:
        /*0028*/ 	.byte	0x04, 0x1c
        /*002a*/ 	.short	(.L_28 - .L_27)


	//   ....[0]....
.L_27:
        /*002c*/ 	.word	0x00000090


	//----- nvinfo : EIATTR_SW_WAR
	.align		4
.L_28:
        /*0030*/ 	.byte	0x04, 0x36
        /*0032*/ 	.short	(.L_30 - .L_29)
.L_29:
        /*0034*/ 	.word	0x00000008
.L_30:


//--------------------- .nv.info._Z2K2v           --------------------------
	.section	.nv.info._Z2K2v,"",@"SHT_CUDA_INFO"
	.sectionflags	@""
	.align	4


	//----- nvinfo : EIATTR_CUDA_API_VERSION
	.align		4
        /*0000*/ 	.byte	0x04, 0x37
        /*0002*/ 	.short	(.L_32 - .L_31)
.L_31:
        /*0004*/ 	.word	0x00000082


	//----- nvinfo : EIATTR_SPARSE_MMA_MASK
	.align		4
.L_32:
        /*0008*/ 	.byte	0x03, 0x50
        /*000a*/ 	.short	0x0000


	//----- nvinfo : EIATTR_MAXREG_COUNT
	.align		4
        /*000c*/ 	.byte	0x03, 0x1b
        /*000e*/ 	.short	0x00ff


	//----- nvinfo : EIATTR_NUM_BARRIERS
	.align		4
        /*0010*/ 	.byte	0x02, 0x4c
        /*0012*/ 	.byte	0x01
	.zero		1


	//----- nvinfo : EIATTR_EXTERNS
	.align		4
        /*0014*/ 	.byte	0x04, 0x0f
        /*0016*/ 	.short	(.L_34 - .L_33)


	//   ....[0]....
	.align		4
.L_33:
        /*0018*/ 	.word	index@(vprintf)


	//----- nvinfo : EIATTR_MERCURY_ISA_VERSION
	.align		4
.L_34:
        /*001c*/ 	.byte	0x03, 0x5f
        /*001e*/ 	.short	0x0101


	//----- nvinfo : EIATTR_VRC_CTA_INIT_COUNT
	.align		4
        /*0020*/ 	.byte	0x02, 0x4a
	.zero		1
	.zero		1


	//----- nvinfo : EIATTR_SYSCALL_OFFSETS
	.align		4
        /*0024*/ 	.byte	0x04, 0x46
        /*0026*/ 	.short	(.L_36 - .L_35)


	//   ....[0]....
.L_35:
        /*0028*/ 	.word	0x000000f0


	//----- nvinfo : EIATTR_EXIT_INSTR_OFFSETS
	.align		4
.L_36:
        /*002c*/ 	.byte	0x04, 0x1c
        /*002e*/ 	.short	(.L_38 - .L_37)


	//   ....[0]....
.L_37:
        /*0030*/ 	.word	0x00000100


	//----- nvinfo : EIATTR_SW_WAR
	.align		4
.L_38:
        /*0034*/ 	.byte	0x04, 0x36
        /*0036*/ 	.short	(.L_40 - .L_39)
.L_39:
        /*0038*/ 	.word	0x00000008
.L_40:


//--------------------- .nv.info._Z2K1v           --------------------------
	.section	.nv.info._Z2K1v,"",@"SHT_CUDA_INFO"
	.sectionflags	@""
	.align	4


	//----- nvinfo : EIATTR_CUDA_API_VERSION
	.align		4
        /*0000*/ 	.byte	0x04, 0x37
        /*0002*/ 	.short	(.L_42 - .L_41)
.L_41:
        /*0004*/ 	.word	0x00000082


	//----- nvinfo : EIATTR_SPARSE_MMA_MASK
	.align		4
.L_42:
        /*0008*/ 	.byte	0x03, 0x50
        /*000a*/ 	.short	0x0000


	//----- nvinfo : EIATTR_MAXREG_COUNT
	.align		4
        /*000c*/ 	.byte	0x03, 0x1b
        /*000e*/ 	.short	0x00ff


	//----- nvinfo : EIATTR_EXTERNS
	.align		4
        /*0010*/ 	.byte	0x04, 0x0f
        /*0012*/ 	.short	(.L_44 - .L_43)


	//   ....[0]....
	.align		4
.L_43:
        /*0014*/ 	.word	index@(vprintf)


	//----- nvinfo : EIATTR_MERCURY_ISA_VERSION
	.align		4
.L_44:
        /*0018*/ 	.byte	0x03, 0x5f
        /*001a*/ 	.short	0x0101


	//----- nvinfo : EIATTR_VRC_CTA_INIT_COUNT
	.align		4
        /*001c*/ 	.byte	0x02, 0x4a
	.zero		1
	.zero		1


	//----- nvinfo : EIATTR_SYSCALL_OFFSETS
	.align		4
        /*0020*/ 	.byte	0x04, 0x46
        /*0022*/ 	.short	(.L_46 - .L_45)


	//   ....[0]....
.L_45:
        /*0024*/ 	.word	0x000000e0


	//----- nvinfo : EIATTR_EXIT_INSTR_OFFSETS
	.align		4
.L_46:
        /*0028*/ 	.byte	0x04, 0x1c
        /*002a*/ 	.short	(.L_48 - .L_47)


	//   ....[0]....
.L_47:
        /*002c*/ 	.word	0x000000f0


	//----- nvinfo : EIATTR_SW_WAR
	.align		4
.L_48:
        /*0030*/ 	.byte	0x04, 0x36
        /*0032*/ 	.short	(.L_50 - .L_49)
.L_49:
        /*0034*/ 	.word	0x00000008
.L_50:


//--------------------- .nv.callgraph             --------------------------
	.section	.nv.callgraph,"",@"SHT_CUDA_CALLGRAPH"
	.align	4
	.sectionentsize	8
	.align		4
        /*0000*/ 	.word	0x00000000
	.align		4
        /*0004*/ 	.word	0xffffffff
	.align		4
        /*0008*/ 	.word	index@(_Z2K3v)
	.align		4
        /*000c*/ 	.word	index@(vprintf)
	.align		4
        /*0010*/ 	.word	index@(_Z2K2v)
	.align		4
        /*0014*/ 	.word	index@(vprintf)
	.align		4
        /*0018*/ 	.word	index@(_Z2K1v)
	.align		4
        /*001c*/ 	.word	index@(vprintf)
	.align		4
        /*0020*/ 	.word	0x00000000
	.align		4
        /*0024*/ 	.word	0xfffffffe
	.align		4
        /*0028*/ 	.word	0x00000000
	.align		4
        /*002c*/ 	.word	0xfffffffd
	.align		4
        /*0030*/ 	.word	0x00000000
	.align		4
        /*0034*/ 	.word	0xfffffffc


//--------------------- .nv.constant4             --------------------------
	.section	.nv.constant4,"a",@progbits
	.align	8
	.align		8
.nv.constant4:
        /*0000*/ 	.dword	vprintf
	.align		8
        /*0008*/ 	.dword	$str
	.align		8
        /*0010*/ 	.dword	$str$1
	.align		8
        /*0018*/ 	.dword	$str$2


//--------------------- .text._Z2K3v              --------------------------
	.section	.text._Z2K3v,"ax",@progbits
	.align	128
        .global         _Z2K3v
        .type           _Z2K3v,@function
        .size           _Z2K3v,(.L_x_6 - _Z2K3v)
        .other          _Z2K3v,@"STO_CUDA_ENTRY STV_DEFAULT"
_Z2K3v:
.text._Z2K3v:
[----:B------:R-:W0:Y:S01]  /*0000*/  LDC R1, c[0x0][0x37c] ;  /* 0x0000df00ff017b82 */ /* 0x000e220000000800 */
[----:B------:R-:W-:Y:S01]  /*0010*/  MOV R0, 0x0 ;  /* 0x0000000000007802 */ /* 0x000fe20000000f00 */
[----:B------:R-:W1:Y:S01]  /*0020*/  LDCU.64 UR4, c[0x4][0x18] ;  /* 0x01000300ff0477ac */ /* 0x000e620008000a00 */
[----:B------:R-:W-:-:S05]  /*0030*/  CS2R R6, SRZ ;  /* 0x0000000000067805 */ /* 0x000fca000001ff00 */
[----:B------:R2:W3:Y:S01]  /*0040*/  LDC.64 R2, c[0x4][R0] ;  /* 0x0100000000027b82 */ /* 0x0004e20000000a00 */
[----:B-1----:R-:W-:Y:S02]  /*0050*/  IMAD.U32 R4, RZ, RZ, UR4 ;  /* 0x00000004ff047e24 */ /* 0x002fe4000f8e00ff */
[----:B--2---:R-:W-:-:S07]  /*0060*/  IMAD.U32 R5, RZ, RZ, UR5 ;  /* 0x00000005ff057e24 */ /* 0x004fce000f8e00ff */
[----:B------:R-:W-:-:S07]  /*0070*/  LEPC R20, `(.L_x_0) ;  /* 0x000000001014794e */ /* 0x000fce0000000000 */
[----:B0--3--:R-:W-:Y:S05]  /*0080*/  CALL.ABS.NOINC R2 ;  /* 0x0000000002007343 */ /* 0x009fea0003c00000 */
.L_x_0:
[----:B------:R-:W-:Y:S05]  /*0090*/  EXIT ;  /* 0x000000000000794d */ /* 0x000fea0003800000 */
.L_x_1:
[----:B------:R-:W-:-:S00]  /*00a0*/  BRA `(.L_x_1) ;  /* 0xfffffffc00fc7947 */ /* 0x000fc0000383ffff */
[----:B------:R-:W-:-:S00]  /*00b0*/  NOP ;  /* 0x0000000000007918 */ /* 0x000fc00000000000 */
        /* <DEDUP_REMOVED lines=12> */
.L_x_6:


//--------------------- .text._Z2K2v              --------------------------
	.section	.text._Z2K2v,"ax",@progbits
	.align	128
        .global         _Z2K2v
        .type           _Z2K2v,@function
        .size           _Z2K2v,(.L_x_7 - _Z2K2v)
        .other          _Z2K2v,@"STO_CUDA_ENTRY STV_DEFAULT"
_Z2K2v:
.text._Z2K2v:
[----:B------:R-:W0:Y:S01]  /*0000*/  LDC R1, c[0x0][0x37c] ;  /* 0x0000df00ff017b82 */ /* 0x000e220000000800 */
[----:B------:R-:W1:Y:S01]  /*0010*/  S2R R8, SR_TID.X ;  /* 0x0000000000087919 */ /* 0x000e620000002100 */
[----:B0-----:R-:W-:Y:S01]  /*0020*/  VIADD R1, R1, 0xfffffff8 ;  /* 0xfffffff801017836 */ /* 0x001fe20000000000 */
[----:B------:R-:W-:Y:S01]  /*0030*/  MOV R0, 0x0 ;  /* 0x0000000000007802 */ /* 0x000fe20000000f00 */
[----:B------:R-:W0:Y:S04]  /*0040*/  LDCU UR4, c[0x0][0x2f8] ;  /* 0x00005f00ff0477ac */ /* 0x000e280008000800 */
[----:B------:R-:W-:Y:S08]  /*0050*/  BAR.SYNC.DEFER_BLOCKING 0x0 ;  /* 0x0000000000007b1d */ /* 0x000ff00000010000 */
[----:B------:R2:W3:Y:S01]  /*0060*/  LDC.64 R2, c[0x4][R0] ;  /* 0x0100000000027b82 */ /* 0x0004e20000000a00 */
[----:B------:R-:W4:Y:S01]  /*0070*/  LDCU.64 UR6, c[0x4][0x10] ;  /* 0x01000200ff0677ac */ /* 0x000f220008000a00 */
[----:B------:R-:W5:Y:S01]  /*0080*/  LDCU UR5, c[0x0][0x2fc] ;  /* 0x00005f80ff0577ac */ /* 0x000f620008000800 */
[----:B0-----:R-:W-:Y:S01]  /*0090*/  IADD3 R6, P0, PT, R1, UR4, RZ ;  /* 0x0000000401067c10 */ /* 0x001fe2000ff1e0ff */
[----:B----4-:R-:W-:Y:S01]  /*00a0*/  IMAD.U32 R4, RZ, RZ, UR6 ;  /* 0x00000006ff047e24 */ /* 0x010fe2000f8e00ff */
[----:B------:R-:W-:Y:S01]  /*00b0*/  MOV R5, UR7 ;  /* 0x0000000700057c02 */ /* 0x000fe20008000f00 */
[----:B-1----:R2:W-:Y:S02]  /*00c0*/  STL [R1], R8 ;  /* 0x0000000801007387 */ /* 0x0025e40000100800 */
[----:B-----5:R-:W-:-:S08]  /*00d0*/  IMAD.X R7, RZ, RZ, UR5, P0 ;  /* 0x00000005ff077e24 */ /* 0x020fd000080e06ff */
[----:B------:R-:W-:-:S07]  /*00e0*/  LEPC R20, `(.L_x_2) ;  /* 0x000000001014794e */ /* 0x000fce0000000000 */
[----:B--23--:R-:W-:Y:S05]  /*00f0*/  CALL.ABS.NOINC R2 ;  /* 0x0000000002007343 */ /* 0x00cfea0003c00000 */
.L_x_2:
[----:B------:R-:W-:Y:S05]  /*0100*/  EXIT ;  /* 0x000000000000794d */ /* 0x000fea0003800000 */
.L_x_3:
        /* <DEDUP_REMOVED lines=15> */
.L_x_7:


//--------------------- .text._Z2K1v              --------------------------
	.section	.text._Z2K1v,"ax",@progbits
	.align	128
        .global         _Z2K1v
        .type           _Z2K1v,@function
        .size           _Z2K1v,(.L_x_8 - _Z2K1v)
        .other          _Z2K1v,@"STO_CUDA_ENTRY STV_DEFAULT"
_Z2K1v:
.text._Z2K1v:
[----:B------:R-:W0:Y:S01]  /*0000*/  LDC R1, c[0x0][0x37c] ;  /* 0x0000df00ff017b82 */ /* 0x000e220000000800 */
[----:B------:R-:W1:Y:S01]  /*0010*/  S2R R8, SR_TID.X ;  /* 0x0000000000087919 */ /* 0x000e620000002100 */
[----:B0-----:R-:W-:Y:S01]  /*0020*/  VIADD R1, R1, 0xfffffff8 ;  /* 0xfffffff801017836 */ /* 0x001fe20000000000 */
[----:B------:R-:W-:Y:S01]  /*0030*/  MOV R0, 0x0 ;  /* 0x0000000000007802 */ /* 0x000fe20000000f00 */
[----:B------:R-:W0:Y:S04]  /*0040*/  LDCU UR4, c[0x0][0x2f8] ;  /* 0x00005f00ff0477ac */ /* 0x000e280008000800 */
[----:B------:R2:W3:Y:S01]  /*0050*/  LDC.64 R2, c[0x4][R0] ;  /* 0x0100000000027b82 */ /* 0x0004e20000000a00 */
[----:B------:R-:W4:Y:S01]  /*0060*/  LDCU.64 UR6, c[0x4][0x8] ;  /* 0x01000100ff0677ac */ /* 0x000f220008000a00 */
[----:B------:R-:W5:Y:S01]  /*0070*/  LDCU UR5, c[0x0][0x2fc] ;  /* 0x00005f80ff0577ac */ /* 0x000f620008000800 */
[----:B0-----:R-:W-:Y:S01]  /*0080*/  IADD3 R6, P0, PT, R1, UR4, RZ ;  /* 0x0000000401067c10 */ /* 0x001fe2000ff1e0ff */
[----:B----4-:R-:W-:Y:S01]  /*0090*/  IMAD.U32 R4, RZ, RZ, UR6 ;  /* 0x00000006ff047e24 */ /* 0x010fe2000f8e00ff */
[----:B------:R-:W-:-:S03]  /*00a0*/  MOV R5, UR7 ;  /* 0x0000000700057c02 */ /* 0x000fc60008000f00 */
[----:B-----5:R-:W-:Y:S01]  /*00b0*/  IMAD.X R7, RZ, RZ, UR5, P0 ;  /* 0x00000005ff077e24 */ /* 0x020fe200080e06ff */
[----:B-1----:R2:W-:Y:S07]  /*00c0*/  STL [R1], R8 ;  /* 0x0000000801007387 */ /* 0x0025ee0000100800 */
[----:B------:R-:W-:-:S07]  /*00d0*/  LEPC R20, `(.L_x_4) ;  /* 0x000000001014794e */ /* 0x000fce0000000000 */
[----:B--23--:R-:W-:Y:S05]  /*00e0*/  CALL.ABS.NOINC R2 ;  /* 0x0000000002007343 */ /* 0x00cfea0003c00000 */
.L_x_4:
[----:B------:R-:W-:Y:S05]  /*00f0*/  EXIT ;  /* 0x000000000000794d */ /* 0x000fea0003800000 */
.L_x_5:
        /* <DEDUP_REMOVED lines=16> */
.L_x_8:


//--------------------- .nv.global.init           --------------------------
	.section	.nv.global.init,"aw",@progbits
.nv.global.init:
	.type		$str$2,@object
	.size		$str$2,($str - $str$2)
$str$2:
        /*0000*/ 	.byte	0x09, 0x4b, 0x33, 0x0a, 0x00
	.type		$str,@object
	.size		$str,($str$1 - $str)
$str:
        /*0005*/ 	.byte	0x4b, 0x31, 0x3a, 0x20, 0x25, 0x64, 0x0a, 0x00
	.type		$str$1,@object
	.size		$str$1,(.L_1 - $str$1)
$str$1:
        /*000d*/ 	.byte	0x4b, 0x32, 0x3a, 0x20, 0x25, 0x64, 0x0a, 0x00
.L_1:


//--------------------- .nv.shared.reserved.0     --------------------------
	.section	.nv.shared.reserved.0,"aw",@nobits
	.weak		__nv_reservedSMEM_offset_0_alias
	.size		__nv_reservedSMEM_offset_0_alias, 0, 64
	.other		__nv_reservedSMEM_offset_0_alias,@"STO_CUDA_RESERVED_SHARED STV_DEFAULT"
__nv_reservedSMEM_offset_0_alias:
	.zero		0
	.zero		64


//--------------------- .nv.constant0._Z2K3v      --------------------------
	.section	.nv.constant0._Z2K3v,"a",@progbits
	.sectionflags	@""
	.align	4
.nv.constant0._Z2K3v:
	.zero		896


//--------------------- .nv.constant0._Z2K2v      --------------------------
	.section	.nv.constant0._Z2K2v,"a",@progbits
	.sectionflags	@""
	.align	4
.nv.constant0._Z2K2v:
	.zero		896


//--------------------- .nv.constant0._Z2K1v      --------------------------
	.section	.nv.constant0._Z2K1v,"a",@progbits
	.sectionflags	@""
	.align	4
.nv.constant0._Z2K1v:
	.zero		896


//--------------------- SYMBOLS --------------------------

	.type		.nv.reservedSmem.offset0,@object
	.size		.nv.reservedSmem.offset0,0x4
	.type		vprintf,@function
